//
// Generated by NVIDIA NVVM Compiler
//
// Compiler Build ID: CL-36424714
// Cuda compilation tools, release 13.0, V13.0.88
// Based on NVVM 20.0.0
//

.version 9.0
.target sm_100
.address_size 64

	// .globl	scalarSigmoid

.visible .entry scalarSigmoid(
	.param .u64 .ptr .align 1 scalarSigmoid_param_0,
	.param .u64 .ptr .align 1 scalarSigmoid_param_1
)
{
	.reg .b32 	%r<3>;
	.reg .b32 	%f<15>;
	.reg .b64 	%rd<5>;

	ld.param.u64 	%rd1, [scalarSigmoid_param_0];
	ld.param.u64 	%rd2, [scalarSigmoid_param_1];
	cvta.to.global.u64 	%rd3, %rd2;
	cvta.to.global.u64 	%rd4, %rd1;
	ld.global.f32 	%f1, [%rd4];
	fma.rn.f32 	%f2, %f1, 0fBBBB989D, 0f3F000000;
	cvt.sat.f32.f32 	%f3, %f2;
	mov.f32 	%f4, 0f4B400001;
	mov.f32 	%f5, 0f437C0000;
	fma.rm.f32 	%f6, %f3, %f5, %f4;
	add.f32 	%f7, %f6, 0fCB40007F;
	neg.f32 	%f8, %f7;
	fma.rn.f32 	%f9, %f1, 0fBFB8AA3B, %f8;
	fma.rn.f32 	%f10, %f1, 0fB2A57060, %f9;
	mov.b32 	%r1, %f6;
	shl.b32 	%r2, %r1, 23;
	mov.b32 	%f11, %r2;
	ex2.approx.ftz.f32 	%f12, %f10;
	fma.rn.f32 	%f13, %f12, %f11, 0f3F800000;
	rcp.rn.f32 	%f14, %f13;
	st.global.f32 	[%rd3], %f14;
	ret;

}


// ===== COMPILED SASS (sm_100) =====

	.target	sm_100

	.elftype	@"ET_EXEC"


//--------------------- .note.nv.tkinfo           --------------------------
	.section	.note.nv.tkinfo,"",@"SHT_NOTE"
	.sectionflags	@"SHF_NOTE_NV_TKINFO"
	.tkinfo
        /*0018*/ 	.word	0x00000002
        /*0030*/ 	.string	""
        /*0030*/ 	.string	"ptxas"
        /*0030*/ 	.string	"Cuda compilation tools, release 13.0, V13.0.88"
        /*0030*/ 	.string	"Build cuda_13.0.r13.0/compiler.36424714_0"
        /*0030*/ 	.string	"-arch sm_100 -m 64 "



//--------------------- .note.nv.cuinfo           --------------------------
	.section	.note.nv.cuinfo,"",@"SHT_NOTE"
	.sectionflags	@"SHF_NOTE_NV_CUINFO"
        /*0018*/ 	.short	0x0002
        /*001a*/ 	.short	0x0064
        /*001c*/ 	.short	0x0082
	.zero		2


//--------------------- .nv.info                  --------------------------
	.section	.nv.info,"",@"SHT_CUDA_INFO"
	.align	4


	//----- nvinfo : EIATTR_REGCOUNT
	.align		4
        /*0000*/ 	.byte	0x04, 0x2f
        /*0002*/ 	.short	(.L_1 - .L_0)
	.align		4
.L_0:
        /*0004*/ 	.word	index@(scalarSigmoid)
        /*0008*/ 	.word	0x0000000d


	//----- nvinfo : EIATTR_FRAME_SIZE
	.align		4
.L_1:
        /*000c*/ 	.byte	0x04, 0x11
        /*000e*/ 	.short	(.L_3 - .L_2)
	.align		4
.L_2:
        /*0010*/ 	.word	index@($__internal_0_$__cuda_sm20_rcp_rn_f32_slowpath)
        /*0014*/ 	.word	0x00000000


	//----- nvinfo : EIATTR_FRAME_SIZE
	.align		4
.L_3:
        /*0018*/ 	.byte	0x04, 0x11
        /*001a*/ 	.short	(.L_5 - .L_4)
	.align		4
.L_4:
        /*001c*/ 	.word	index@(scalarSigmoid)
        /*0020*/ 	.word	0x00000000


	//----- nvinfo : EIATTR_MIN_STACK_SIZE
	.align		4
.L_5:
        /*0024*/ 	.byte	0x04, 0x12
        /*0026*/ 	.short	(.L_7 - .L_6)
	.align		4
.L_6:
        /*0028*/ 	.word	index@(scalarSigmoid)
        /*002c*/ 	.word	0x00000000
.L_7:


//--------------------- .nv.compat                --------------------------
	.section	.nv.compat,"",@"SHT_CUDA_COMPAT_INFO"
	.align	4
        /*0000*/ 	.byte	0x02, 0x09, 0x00, 0x00, 0x02, 0x02, 0x01, 0x00, 0x02, 0x05, 0x05, 0x00, 0x03, 0x07, 0x01, 0x01
        /*0010*/ 	.byte	0x02, 0x03, 0x00, 0x00, 0x02, 0x06, 0x01, 0x00, 0x04, 0x0b, 0x08, 0x00, 0x09, 0x00, 0x00, 0x00
        /*0020*/ 	.byte	0x00, 0x00, 0x00, 0x00


//--------------------- .nv.info.scalarSigmoid    --------------------------
	.section	.nv.info.scalarSigmoid,"",@"SHT_CUDA_INFO"
	.sectionflags	@""
	.align	4


	//----- nvinfo : EIATTR_CUDA_API_VERSION
	.align		4
        /*0000*/ 	.byte	0x04, 0x37
        /*0002*/ 	.short	(.L_9 - .L_8)
.L_8:
        /*0004*/ 	.word	0x00000082


	//----- nvinfo : EIATTR_KPARAM_INFO
	.align		4
.L_9:
        /*0008*/ 	.byte	0x04, 0x17
        /*000a*/ 	.short	(.L_11 - .L_10)
.L_10:
        /*000c*/ 	.word	0x00000000
        /*0010*/ 	.short	0x0001
        /*0012*/ 	.short	0x0008
        /*0014*/ 	.byte	0x00, 0xf5, 0x21, 0x00


	//----- nvinfo : EIATTR_KPARAM_INFO
	.align		4
.L_11:
        /*0018*/ 	.byte	0x04, 0x17
        /*001a*/ 	.short	(.L_13 - .L_12)
.L_12:
        /*001c*/ 	.word	0x00000000
        /*0020*/ 	.short	0x0000
        /*0022*/ 	.short	0x0000
        /*0024*/ 	.byte	0x00, 0xf5, 0x21, 0x00


	//----- nvinfo : EIATTR_SPARSE_MMA_MASK
	.align		4
.L_13:
        /*0028*/ 	.byte	0x03, 0x50
        /*002a*/ 	.short	0x0000


	//----- nvinfo : EIATTR_MAXREG_COUNT
	.align		4
        /*002c*/ 	.byte	0x03, 0x1b
        /*002e*/ 	.short	0x00ff


	//----- nvinfo : EIATTR_MERCURY_ISA_VERSION
	.align		4
        /*0030*/ 	.byte	0x03, 0x5f
        /*0032*/ 	.short	0x0101


	//----- nvinfo : EIATTR_VRC_CTA_INIT_COUNT
	.align		4
        /*0034*/ 	.byte	0x02, 0x4a
	.zero		1
	.zero		1


	//----- nvinfo : EIATTR_EXIT_INSTR_OFFSETS
	.align		4
        /*0038*/ 	.byte	0x04, 0x1c
        /*003a*/ 	.short	(.L_15 - .L_14)


	//   ....[0]....
.L_14:
        /*003c*/ 	.word	0x000001b0


	//----- nvinfo : EIATTR_CRS_STACK_SIZE
	.align		4
.L_15:
        /*0040*/ 	.byte	0x04, 0x1e
        /*0042*/ 	.short	(.L_17 - .L_16)
.L_16:
        /*0044*/ 	.word	0x00000000


	//----- nvinfo : EIATTR_CBANK_PARAM_SIZE
	.align		4
.L_17:
        /*0048*/ 	.byte	0x03, 0x19
        /*004a*/ 	.short	0x0010


	//----- nvinfo : EIATTR_PARAM_CBANK
	.align		4
        /*004c*/ 	.byte	0x04, 0x0a
        /*004e*/ 	.short	(.L_19 - .L_18)
	.align		4
.L_18:
        /*0050*/ 	.word	index@(.nv.constant0.scalarSigmoid)
        /*0054*/ 	.short	0x0380
        /*0056*/ 	.short	0x0010


	//----- nvinfo : EIATTR_SW_WAR
	.align		4
.L_19:
        /*0058*/ 	.byte	0x04, 0x36
        /*005a*/ 	.short	(.L_21 - .L_20)
.L_20:
        /*005c*/ 	.word	0x00000008
.L_21:


//--------------------- .nv.callgraph             --------------------------
	.section	.nv.callgraph,"",@"SHT_CUDA_CALLGRAPH"
	.align	4
	.sectionentsize	8
	.align		4
        /*0000*/ 	.word	0x00000000
	.align		4
        /*0004*/ 	.word	0xffffffff
	.align		4
        /*0008*/ 	.word	0x00000000
	.align		4
        /*000c*/ 	.word	0xfffffffe
	.align		4
        /*0010*/ 	.word	0x00000000
	.align		4
        /*0014*/ 	.word	0xfffffffd
	.align		4
        /*0018*/ 	.word	0x00000000
	.align		4
        /*001c*/ 	.word	0xfffffffc


//--------------------- .text.scalarSigmoid       --------------------------
	.section	.text.scalarSigmoid,"ax",@progbits
	.align	128
        .global         scalarSigmoid
        .type           scalarSigmoid,@function
        .size           scalarSigmoid,(.L_x_6 - scalarSigmoid)
        .other          scalarSigmoid,@"STO_CUDA_ENTRY STV_DEFAULT"
scalarSigmoid:
.text.scalarSigmoid:
[----:B------:R-:W-:Y:S08]  /*0000*/  LDC R1, c[0x0][0x37c] ;  /* 0x0000df00ff017b82 */ /* 0x000ff00000000800 */
[----:B------:R-:W0:Y:S01]  /*0010*/  LDC.64 R2, c[0x0][0x380] ;  /* 0x0000e000ff027b82 */ /* 0x000e220000000a00 */
[----:B------:R-:W0:Y:S02]  /*0020*/  LDCU.64 UR4, c[0x0][0x358] ;  /* 0x00006b00ff0477ac */ /* 0x000e240008000a00 */
[----:B0-----:R-:W2:Y:S01]  /*0030*/  LDG.E R2, desc[UR4][R2.64] ;  /* 0x0000000402027981 */ /* 0x001ea2000c1e1900 */
[----:B------:R-:W-:-:S02]  /*0040*/  IMAD.MOV.U32 R5, RZ, RZ, 0x3bbb989d ;  /* 0x3bbb989dff057424 */ /* 0x000fc400078e00ff */
[----:B------:R-:W-:Y:S02]  /*0050*/  IMAD.MOV.U32 R7, RZ, RZ, 0x437c0000 ;  /* 0x437c0000ff077424 */ /* 0x000fe400078e00ff */
[----:B--2---:R-:W-:-:S04]  /*0060*/  FFMA.SAT R0, R2, -R5, 0.5 ;  /* 0x3f00000002007423 */ /* 0x004fc80000002805 */
[----:B------:R-:W-:-:S04]  /*0070*/  FFMA.RM R0, R0, R7, 12582913 ;  /* 0x4b40000100007423 */ /* 0x000fc80000004007 */
[C---:B------:R-:W-:Y:S01]  /*0080*/  FADD R5, R0.reuse, -12583039 ;  /* 0xcb40007f00057421 */ /* 0x040fe20000000000 */
[----:B------:R-:W-:-:S03]  /*0090*/  IMAD.SHL.U32 R0, R0, 0x800000, RZ ;  /* 0x0080000000007824 */ /* 0x000fc600078e00ff */
[----:B------:R-:W-:-:S04]  /*00a0*/  FFMA R5, R2, -1.4426950216293334961, -R5 ;  /* 0xbfb8aa3b02057823 */ /* 0x000fc80000000805 */
[----:B------:R-:W-:-:S06]  /*00b0*/  FFMA R5, R2, -1.925963033500011079e-08, R5 ;  /* 0xb2a5706002057823 */ /* 0x000fcc0000000005 */
[----:B------:R-:W0:Y:S02]  /*00c0*/  MUFU.EX2 R5, R5 ;  /* 0x0000000500057308 */ /* 0x000e240000000800 */
[----:B0-----:R-:W-:-:S05]  /*00d0*/  FFMA R0, R0, R5, 1 ;  /* 0x3f80000000007423 */ /* 0x001fca0000000005 */
[----:B------:R-:W-:-:S04]  /*00e0*/  IADD3 R2, PT, PT, R0, 0x1800000, RZ ;  /* 0x0180000000027810 */ /* 0x000fc80007ffe0ff */
[----:B------:R-:W-:-:S04]  /*00f0*/  LOP3.LUT R2, R2, 0x7f800000, RZ, 0xc0, !PT ;  /* 0x7f80000002027812 */ /* 0x000fc800078ec0ff */
[----:B------:R-:W-:-:S13]  /*0100*/  ISETP.GT.U32.AND P0, PT, R2, 0x1ffffff, PT ;  /* 0x01ffffff0200780c */ /* 0x000fda0003f04070 */
[----:B------:R-:W-:Y:S05]  /*0110*/  @P0 BRA `(.L_x_0) ;  /* 0x00000000000c0947 */ /* 0x000fea0003800000 */
[----:B------:R-:W-:-:S07]  /*0120*/  MOV R2, 0x140 ;  /* 0x0000014000027802 */ /* 0x000fce0000000f00 */
[----:B------:R-:W-:Y:S05]  /*0130*/  CALL.REL.NOINC `($__internal_0_$__cuda_sm20_rcp_rn_f32_slowpath) ;  /* 0x0000000000207944 */ /* 0x000fea0003c00000 */
[----:B------:R-:W-:Y:S05]  /*0140*/  BRA `(.L_x_1) ;  /* 0x0000000000107947 */ /* 0x000fea0003800000 */
.L_x_0:
[----:B------:R-:W0:Y:S02]  /*0150*/  MUFU.RCP R5, R0 ;  /* 0x0000000000057308 */ /* 0x000e240000001000 */
[----:B0-----:R-:W-:-:S04]  /*0160*/  FFMA R2, R0, R5, -1 ;  /* 0xbf80000000027423 */ /* 0x001fc80000000005 */
[----:B------:R-:W-:-:S04]  /*0170*/  FADD.FTZ R2, -R2, -RZ ;  /* 0x800000ff02027221 */ /* 0x000fc80000010100 */
[----:B------:R-:W-:-:S07]  /*0180*/  FFMA R5, R5, R2, R5 ;  /* 0x0000000205057223 */ /* 0x000fce0000000005 */
.L_x_1:
[----:B------:R-:W0:Y:S02]  /*0190*/  LDC.64 R2, c[0x0][0x388] ;  /* 0x0000e200ff027b82 */ /* 0x000e240000000a00 */
[----:B0-----:R-:W-:Y:S01]  /*01a0*/  STG.E desc[UR4][R2.64], R5 ;  /* 0x0000000502007986 */ /* 0x001fe2000c101904 */
[----:B------:R-:W-:Y:S05]  /*01b0*/  EXIT ;  /* 0x000000000000794d */ /* 0x000fea0003800000 */
        .weak           $__internal_0_$__cuda_sm20_rcp_rn_f32_slowpath
        .type           $__internal_0_$__cuda_sm20_rcp_rn_f32_slowpath,@function
        .size           $__internal_0_$__cuda_sm20_rcp_rn_f32_slowpath,(.L_x_6 - $__internal_0_$__cuda_sm20_rcp_rn_f32_slowpath)
$__internal_0_$__cuda_sm20_rcp_rn_f32_slowpath:
[----:B------:R-:W-:-:S05]  /*01c0*/  IMAD.SHL.U32 R3, R0, 0x2, RZ ;  /* 0x0000000200037824 */ /* 0x000fca00078e00ff */
[----:B------:R-:W-:-:S04]  /*01d0*/  SHF.R.U32.HI R3, RZ, 0x18, R3 ;  /* 0x00000018ff037819 */ /* 0x000fc80000011603 */
[----:B------:R-:W-:-:S13]  /*01e0*/  ISETP.NE.U32.AND P0, PT, R3, RZ, PT ;  /* 0x000000ff0300720c */ /* 0x000fda0003f05070 */
[----:B------:R-:W-:Y:S05]  /*01f0*/  @P0 BRA `(.L_x_2) ;  /* 0x00000000002c0947 */ /* 0x000fea0003800000 */
[----:B------:R-:W-:-:S05]  /*0200*/  IMAD.SHL.U32 R3, R0, 0x2, RZ ;  /* 0x0000000200037824 */ /* 0x000fca00078e00ff */
[----:B------:R-:W-:-:S13]  /*0210*/  ISETP.NE.AND P0, PT, R3, RZ, PT ;  /* 0x000000ff0300720c */ /* 0x000fda0003f05270 */
[----:B------:R2:W3:Y:S01]  /*0220*/  @!P0 MUFU.RCP R3, R0 ;  /* 0x0000000000038308 */ /* 0x0004e20000001000 */
[----:B------:R-:W-:Y:S05]  /*0230*/  @!P0 BRA `(.L_x_3) ;  /* 0x0000000000a48947 */ /* 0x000fea0003800000 */
[----:B------:R-:W-:-:S04]  /*0240*/  FFMA R4, R0, 1.84467440737095516160e+19, RZ ;  /* 0x5f80000000047823 */ /* 0x000fc800000000ff */
[----:B---3--:R-:W2:Y:S02]  /*0250*/  MUFU.RCP R3, R4 ;  /* 0x0000000400037308 */ /* 0x008ea40000001000 */
[----:B--2---:R-:W-:-:S04]  /*0260*/  FFMA R0, R4, R3, -1 ;  /* 0xbf80000004007423 */ /* 0x004fc80000000003 */
[----:B------:R-:W-:-:S04]  /*0270*/  FADD.FTZ R0, -R0, -RZ ;  /* 0x800000ff00007221 */ /* 0x000fc80000010100 */
[----:B------:R-:W-:-:S04]  /*0280*/  FFMA R0, R3, R0, R3 ;  /* 0x0000000003007223 */ /* 0x000fc80000000003 */
[----:B------:R-:W-:Y:S01]  /*0290*/  FFMA R3, R0, 1.84467440737095516160e+19, RZ ;  /* 0x5f80000000037823 */ /* 0x000fe200000000ff */
[----:B------:R-:W-:Y:S06]  /*02a0*/  BRA `(.L_x_3) ;  /* 0x0000000000887947 */ /* 0x000fec0003800000 */
.L_x_2:
[----:B------:R-:W-:-:S04]  /*02b0*/  IADD3 R4, PT, PT, R3, -0xfd, RZ ;  /* 0xffffff0303047810 */ /* 0x000fc80007ffe0ff */
[----:B------:R-:W-:-:S13]  /*02c0*/  ISETP.GT.U32.AND P0, PT, R4, 0x1, PT ;  /* 0x000000010400780c */ /* 0x000fda0003f04070 */
[----:B------:R-:W-:Y:S05]  /*02d0*/  @P0 BRA `(.L_x_4) ;  /* 0x0000000000780947 */ /* 0x000fea0003800000 */
[----:B------:R-:W-:Y:S01]  /*02e0*/  LOP3.LUT R5, R0, 0x7fffff, RZ, 0xc0, !PT ;  /* 0x007fffff00057812 */ /* 0x000fe200078ec0ff */
[----:B------:R-:W-:-:S03]  /*02f0*/  IMAD.MOV.U32 R9, RZ, RZ, 0x3 ;  /* 0x00000003ff097424 */ /* 0x000fc600078e00ff */
[----:B------:R-:W-:Y:S02]  /*0300*/  LOP3.LUT R5, R5, 0x3f800000, RZ, 0xfc, !PT ;  /* 0x3f80000005057812 */ /* 0x000fe400078efcff */
[----:B------:R-:W-:Y:S02]  /*0310*/  SHF.L.U32 R10, R9, R4, RZ ;  /* 0x00000004090a7219 */ /* 0x000fe400000006ff */
[----:B------:R-:W0:Y:S02]  /*0320*/  MUFU.RCP R6, R5 ;  /* 0x0000000500067308 */ /* 0x000e240000001000 */
[----:B0-----:R-:W-:-:S04]  /*0330*/  FFMA R7, R5, R6, -1 ;  /* 0xbf80000005077423 */ /* 0x001fc80000000006 */
[----:B------:R-:W-:-:S04]  /*0340*/  FADD.FTZ R7, -R7, -RZ ;  /* 0x800000ff07077221 */ /* 0x000fc80000010100 */
[CCC-:B------:R-:W-:Y:S01]  /*0350*/  FFMA.RM R8, R6.reuse, R7.reuse, R6.reuse ;  /* 0x0000000706087223 */ /* 0x1c0fe20000004006 */
[----:B------:R-:W-:-:S04]  /*0360*/  FFMA.RP R7, R6, R7, R6 ;  /* 0x0000000706077223 */ /* 0x000fc80000008006 */
[C---:B------:R-:W-:Y:S02]  /*0370*/  LOP3.LUT R6, R8.reuse, 0x7fffff, RZ, 0xc0, !PT ;  /* 0x007fffff08067812 */ /* 0x040fe400078ec0ff */
[----:B------:R-:W-:Y:S02]  /*0380*/  FSETP.NEU.FTZ.AND P0, PT, R8, R7, PT ;  /* 0x000000070800720b */ /* 0x000fe40003f1d000 */
[----:B------:R-:W-:Y:S02]  /*0390*/  LOP3.LUT R7, R6, 0x800000, RZ, 0xfc, !PT ;  /* 0x0080000006077812 */ /* 0x000fe400078efcff */
[----:B------:R-:W-:Y:S02]  /*03a0*/  SEL R6, RZ, 0xffffffff, !P0 ;  /* 0xffffffffff067807 */ /* 0x000fe40004000000 */
[----:B------:R-:W-:-:S03]  /*03b0*/  LOP3.LUT R5, R10, R7, RZ, 0xc0, !PT ;  /* 0x000000070a057212 */ /* 0x000fc600078ec0ff */
[----:B------:R-:W-:Y:S01]  /*03c0*/  IMAD.MOV R6, RZ, RZ, -R6 ;  /* 0x000000ffff067224 */ /* 0x000fe200078e0a06 */
[----:B------:R-:W-:-:S04]  /*03d0*/  SHF.R.U32.HI R5, RZ, R4, R5 ;  /* 0x00000004ff057219 */ /* 0x000fc80000011605 */
[----:B------:R-:W-:Y:S02]  /*03e0*/  LOP3.LUT P1, RZ, R6, R4, R7, 0xf8, !PT ;  /* 0x0000000406ff7212 */ /* 0x000fe4000782f807 */
[C---:B------:R-:W-:Y:S02]  /*03f0*/  LOP3.LUT P0, RZ, R5.reuse, 0x1, RZ, 0xc0, !PT ;  /* 0x0000000105ff7812 */ /* 0x040fe4000780c0ff */
[----:B------:R-:W-:-:S04]  /*0400*/  LOP3.LUT P2, RZ, R5, 0x2, RZ, 0xc0, !PT ;  /* 0x0000000205ff7812 */ /* 0x000fc8000784c0ff */
[----:B------:R-:W-:Y:S02]  /*0410*/  PLOP3.LUT P0, PT, P0, P1, P2, 0xe0, 0x0 ;  /* 0x000000000000781c */ /* 0x000fe40000703c20 */
[----:B------:R-:W-:Y:S02]  /*0420*/  LOP3.LUT P1, RZ, R0, 0x7fffff, RZ, 0xc0, !PT ;  /* 0x007fffff00ff7812 */ /* 0x000fe4000782c0ff */
[----:B------:R-:W-:-:S04]  /*0430*/  SEL R4, RZ, 0x1, !P0 ;  /* 0x00000001ff047807 */ /* 0x000fc80004000000 */
[----:B------:R-:W-:-:S04]  /*0440*/  IADD3 R4, PT, PT, -R4, RZ, RZ ;  /* 0x000000ff04047210 */ /* 0x000fc80007ffe1ff */
[----:B------:R-:W-:Y:S01]  /*0450*/  ISETP.GE.AND P0, PT, R4, RZ, PT ;  /* 0x000000ff0400720c */ /* 0x000fe20003f06270 */
[----:B------:R-:W-:-:S05]  /*0460*/  VIADD R4, R3, 0xffffff04 ;  /* 0xffffff0403047836 */ /* 0x000fca0000000000 */
[----:B------:R-:W-:-:S07]  /*0470*/  SHF.R.U32.HI R3, RZ, R4, R7 ;  /* 0x00000004ff037219 */ /* 0x000fce0000011607 */
[----:B------:R-:W-:-:S05]  /*0480*/  @!P0 VIADD R3, R3, 0x1 ;  /* 0x0000000103038836 */ /* 0x000fca0000000000 */
[----:B------:R-:W-:-:S04]  /*0490*/  @!P1 SHF.L.U32 R3, R3, 0x1, RZ ;  /* 0x0000000103039819 */ /* 0x000fc800000006ff */
[----:B------:R-:W-:Y:S01]  /*04a0*/  LOP3.LUT R3, R3, 0x80000000, R0, 0xf8, !PT ;  /* 0x8000000003037812 */ /* 0x000fe200078ef800 */
[----:B------:R-:W-:Y:S06]  /*04b0*/  BRA `(.L_x_3) ;  /* 0x0000000000047947 */ /* 0x000fec0003800000 */
.L_x_4:
[----:B------:R0:W1:Y:S02]  /*04c0*/  MUFU.RCP R3, R0 ;  /* 0x0000000000037308 */ /* 0x0000640000001000 */
.L_x_3:
[----:B-1-3--:R-:W-:Y:S02]  /*04d0*/  IMAD.MOV.U32 R5, RZ, RZ, R3 ;  /* 0x000000ffff057224 */ /* 0x00afe400078e0003 */
[----:B------:R-:W-:-:S04]  /*04e0*/  HFMA2 R3, -RZ, RZ, 0, 0 ;  /* 0x00000000ff037431 */ /* 0x000fc800000001ff */
[----:B0-2---:R-:W-:Y:S05]  /*04f0*/  RET.REL.NODEC R2 `(scalarSigmoid) ;  /* 0xfffffff802c07950 */ /* 0x005fea0003c3ffff */
.L_x_5:
[----:B------:R-:W-:-:S00]  /*0500*/  BRA `(.L_x_5) ;  /* 0xfffffffc00fc7947 */ /* 0x000fc0000383ffff */
[----:B------:R-:W-:-:S00]  /*0510*/  NOP ;  /* 0x0000000000007918 */ /* 0x000fc00000000000 */
        /* <DEDUP_REMOVED lines=14> */
.L_x_6:


//--------------------- .nv.shared.reserved.0     --------------------------
	.section	.nv.shared.reserved.0,"aw",@nobits
	.weak		__nv_reservedSMEM_offset_0_alias
	.size		__nv_reservedSMEM_offset_0_alias, 0, 64
	.other		__nv_reservedSMEM_offset_0_alias,@"STO_CUDA_RESERVED_SHARED STV_DEFAULT"
__nv_reservedSMEM_offset_0_alias:
	.zero		0
	.zero		64


//--------------------- .nv.constant0.scalarSigmoid --------------------------
	.section	.nv.constant0.scalarSigmoid,"a",@progbits
	.sectionflags	@""
	.align	4
.nv.constant0.scalarSigmoid:
	.zero		912


//--------------------- SYMBOLS --------------------------

	.type		.nv.reservedSmem.offset0,@object
	.size		.nv.reservedSmem.offset0,0x4
